//
// Generated by NVIDIA NVVM Compiler
//
// Compiler Build ID: CL-36424714
// Cuda compilation tools, release 13.0, V13.0.88
// Based on NVVM 20.0.0
//

.version 9.0
.target sm_100
.address_size 64

	// .globl	_Z14vector_add_gpuPiS_S_

.visible .entry _Z14vector_add_gpuPiS_S_(
	.param .u64 .ptr .align 1 _Z14vector_add_gpuPiS_S__param_0,
	.param .u64 .ptr .align 1 _Z14vector_add_gpuPiS_S__param_1,
	.param .u64 .ptr .align 1 _Z14vector_add_gpuPiS_S__param_2
)
{
	.reg .b32 	%r<8>;
	.reg .b64 	%rd<11>;

	ld.param.u64 	%rd1, [_Z14vector_add_gpuPiS_S__param_0];
	ld.param.u64 	%rd2, [_Z14vector_add_gpuPiS_S__param_1];
	ld.param.u64 	%rd3, [_Z14vector_add_gpuPiS_S__param_2];
	cvta.to.global.u64 	%rd4, %rd3;
	cvta.to.global.u64 	%rd5, %rd2;
	cvta.to.global.u64 	%rd6, %rd1;
	mov.u32 	%r1, %ctaid.x;
	mov.u32 	%r2, %ntid.x;
	mov.u32 	%r3, %tid.x;
	mad.lo.s32 	%r4, %r1, %r2, %r3;
	mul.wide.s32 	%rd7, %r4, 4;
	add.s64 	%rd8, %rd6, %rd7;
	ld.global.u32 	%r5, [%rd8];
	add.s64 	%rd9, %rd5, %rd7;
	ld.global.u32 	%r6, [%rd9];
	add.s32 	%r7, %r6, %r5;
	add.s64 	%rd10, %rd4, %rd7;
	st.global.u32 	[%rd10], %r7;
	ret;

}


// ===== COMPILED SASS (sm_100) =====

	.target	sm_100

	.elftype	@"ET_EXEC"


//--------------------- .note.nv.tkinfo           --------------------------
	.section	.note.nv.tkinfo,"",@"SHT_NOTE"
	.sectionflags	@"SHF_NOTE_NV_TKINFO"
	.tkinfo
        /*0018*/ 	.word	0x00000002
        /*0030*/ 	.string	""
        /*0030*/ 	.string	"ptxas"
        /*0030*/ 	.string	"Cuda compilation tools, release 13.0, V13.0.88"
        /*0030*/ 	.string	"Build cuda_13.0.r13.0/compiler.36424714_0"
        /*0030*/ 	.string	"-arch sm_100 -m 64 "



//--------------------- .note.nv.cuinfo           --------------------------
	.section	.note.nv.cuinfo,"",@"SHT_NOTE"
	.sectionflags	@"SHF_NOTE_NV_CUINFO"
        /*0018*/ 	.short	0x0002
        /*001a*/ 	.short	0x0064
        /*001c*/ 	.short	0x0082
	.zero		2


//--------------------- .nv.info                  --------------------------
	.section	.nv.info,"",@"SHT_CUDA_INFO"
	.align	4


	//----- nvinfo : EIATTR_REGCOUNT
	.align		4
        /*0000*/ 	.byte	0x04, 0x2f
        /*0002*/ 	.short	(.L_1 - .L_0)
	.align		4
.L_0:
        /*0004*/ 	.word	index@(_Z14vector_add_gpuPiS_S_)
        /*0008*/ 	.word	0x0000000c


	//----- nvinfo : EIATTR_FRAME_SIZE
	.align		4
.L_1:
        /*000c*/ 	.byte	0x04, 0x11
        /*000e*/ 	.short	(.L_3 - .L_2)
	.align		4
.L_2:
        /*0010*/ 	.word	index@(_Z14vector_add_gpuPiS_S_)
        /*0014*/ 	.word	0x00000000


	//----- nvinfo : EIATTR_MIN_STACK_SIZE
	.align		4
.L_3:
        /*0018*/ 	.byte	0x04, 0x12
        /*001a*/ 	.short	(.L_5 - .L_4)
	.align		4
.L_4:
        /*001c*/ 	.word	index@(_Z14vector_add_gpuPiS_S_)
        /*0020*/ 	.word	0x00000000
.L_5:


//--------------------- .nv.compat                --------------------------
	.section	.nv.compat,"",@"SHT_CUDA_COMPAT_INFO"
	.align	4
        /*0000*/ 	.byte	0x02, 0x09, 0x00, 0x00, 0x02, 0x02, 0x01, 0x00, 0x02, 0x05, 0x05, 0x00, 0x03, 0x07, 0x01, 0x01
        /*0010*/ 	.byte	0x02, 0x03, 0x00, 0x00, 0x02, 0x06, 0x01, 0x00, 0x04, 0x0b, 0x08, 0x00, 0x09, 0x00, 0x00, 0x00
        /*0020*/ 	.byte	0x00, 0x00, 0x00, 0x00


//--------------------- .nv.info._Z14vector_add_gpuPiS_S_ --------------------------
	.section	.nv.info._Z14vector_add_gpuPiS_S_,"",@"SHT_CUDA_INFO"
	.sectionflags	@""
	.align	4


	//----- nvinfo : EIATTR_CUDA_API_VERSION
	.align		4
        /*0000*/ 	.byte	0x04, 0x37
        /*0002*/ 	.short	(.L_7 - .L_6)
.L_6:
        /*0004*/ 	.word	0x00000082


	//----- nvinfo : EIATTR_KPARAM_INFO
	.align		4
.L_7:
        /*0008*/ 	.byte	0x04, 0x17
        /*000a*/ 	.short	(.L_9 - .L_8)
.L_8:
        /*000c*/ 	.word	0x00000000
        /*0010*/ 	.short	0x0002
        /*0012*/ 	.short	0x0010
        /*0014*/ 	.byte	0x00, 0xf5, 0x21, 0x00


	//----- nvinfo : EIATTR_KPARAM_INFO
	.align		4
.L_9:
        /*0018*/ 	.byte	0x04, 0x17
        /*001a*/ 	.short	(.L_11 - .L_10)
.L_10:
        /*001c*/ 	.word	0x00000000
        /*0020*/ 	.short	0x0001
        /*0022*/ 	.short	0x0008
        /*0024*/ 	.byte	0x00, 0xf5, 0x21, 0x00


	//----- nvinfo : EIATTR_KPARAM_INFO
	.align		4
.L_11:
        /*0028*/ 	.byte	0x04, 0x17
        /*002a*/ 	.short	(.L_13 - .L_12)
.L_12:
        /*002c*/ 	.word	0x00000000
        /*0030*/ 	.short	0x0000
        /*0032*/ 	.short	0x0000
        /*0034*/ 	.byte	0x00, 0xf5, 0x21, 0x00


	//----- nvinfo : EIATTR_SPARSE_MMA_MASK
	.align		4
.L_13:
        /*0038*/ 	.byte	0x03, 0x50
        /*003a*/ 	.short	0x0000


	//----- nvinfo : EIATTR_MAXREG_COUNT
	.align		4
        /*003c*/ 	.byte	0x03, 0x1b
        /*003e*/ 	.short	0x00ff


	//----- nvinfo : EIATTR_MERCURY_ISA_VERSION
	.align		4
        /*0040*/ 	.byte	0x03, 0x5f
        /*0042*/ 	.short	0x0101


	//----- nvinfo : EIATTR_VRC_CTA_INIT_COUNT
	.align		4
        /*0044*/ 	.byte	0x02, 0x4a
	.zero		1
	.zero		1


	//----- nvinfo : EIATTR_EXIT_INSTR_OFFSETS
	.align		4
        /*0048*/ 	.byte	0x04, 0x1c
        /*004a*/ 	.short	(.L_15 - .L_14)


	//   ....[0]....
.L_14:
        /*004c*/ 	.word	0x00000100


	//----- nvinfo : EIATTR_CBANK_PARAM_SIZE
	.align		4
.L_15:
        /*0050*/ 	.byte	0x03, 0x19
        /*0052*/ 	.short	0x0018


	//----- nvinfo : EIATTR_PARAM_CBANK
	.align		4
        /*0054*/ 	.byte	0x04, 0x0a
        /*0056*/ 	.short	(.L_17 - .L_16)
	.align		4
.L_16:
        /*0058*/ 	.word	index@(.nv.constant0._Z14vector_add_gpuPiS_S_)
        /*005c*/ 	.short	0x0380
        /*005e*/ 	.short	0x0018


	//----- nvinfo : EIATTR_SW_WAR
	.align		4
.L_17:
        /*0060*/ 	.byte	0x04, 0x36
        /*0062*/ 	.short	(.L_19 - .L_18)
.L_18:
        /*0064*/ 	.word	0x00000008
.L_19:


//--------------------- .nv.callgraph             --------------------------
	.section	.nv.callgraph,"",@"SHT_CUDA_CALLGRAPH"
	.align	4
	.sectionentsize	8
	.align		4
        /*0000*/ 	.word	0x00000000
	.align		4
        /*0004*/ 	.word	0xffffffff
	.align		4
        /*0008*/ 	.word	0x00000000
	.align		4
        /*000c*/ 	.word	0xfffffffe
	.align		4
        /*0010*/ 	.word	0x00000000
	.align		4
        /*0014*/ 	.word	0xfffffffd
	.align		4
        /*0018*/ 	.word	0x00000000
	.align		4
        /*001c*/ 	.word	0xfffffffc


//--------------------- .text._Z14vector_add_gpuPiS_S_ --------------------------
	.section	.text._Z14vector_add_gpuPiS_S_,"ax",@progbits
	.align	128
        .global         _Z14vector_add_gpuPiS_S_
        .type           _Z14vector_add_gpuPiS_S_,@function
        .size           _Z14vector_add_gpuPiS_S_,(.L_x_1 - _Z14vector_add_gpuPiS_S_)
        .other          _Z14vector_add_gpuPiS_S_,@"STO_CUDA_ENTRY STV_DEFAULT"
_Z14vector_add_gpuPiS_S_:
.text._Z14vector_add_gpuPiS_S_:
[----:B------:R-:W-:Y:S01]  /*0000*/  LDC R1, c[0x0][0x37c] ;  /* 0x0000df00ff017b82 */ /* 0x000fe20000000800 */
[----:B------:R-:W0:Y:S07]  /*0010*/  S2R R0, SR_TID.X ;  /* 0x0000000000007919 */ /* 0x000e2e0000002100 */
[----:B------:R-:W0:Y:S01]  /*0020*/  S2UR UR6, SR_CTAID.X ;  /* 0x00000000000679c3 */ /* 0x000e220000002500 */
[----:B------:R-:W1:Y:S07]  /*0030*/  LDCU.64 UR4, c[0x0][0x358] ;  /* 0x00006b00ff0477ac */ /* 0x000e6e0008000a00 */
[----:B------:R-:W0:Y:S08]  /*0040*/  LDC R9, c[0x0][0x360] ;  /* 0x0000d800ff097b82 */ /* 0x000e300000000800 */
[----:B------:R-:W2:Y:S08]  /*0050*/  LDC.64 R2, c[0x0][0x380] ;  /* 0x0000e000ff027b82 */ /* 0x000eb00000000a00 */
[----:B------:R-:W3:Y:S01]  /*0060*/  LDC.64 R4, c[0x0][0x388] ;  /* 0x0000e200ff047b82 */ /* 0x000ee20000000a00 */
[----:B0-----:R-:W-:-:S07]  /*0070*/  IMAD R9, R9, UR6, R0 ;  /* 0x0000000609097c24 */ /* 0x001fce000f8e0200 */
[----:B------:R-:W0:Y:S01]  /*0080*/  LDC.64 R6, c[0x0][0x390] ;  /* 0x0000e400ff067b82 */ /* 0x000e220000000a00 */
[----:B--2---:R-:W-:-:S06]  /*0090*/  IMAD.WIDE R2, R9, 0x4, R2 ;  /* 0x0000000409027825 */ /* 0x004fcc00078e0202 */
[----:B-1----:R-:W2:Y:S01]  /*00a0*/  LDG.E R2, desc[UR4][R2.64] ;  /* 0x0000000402027981 */ /* 0x002ea2000c1e1900 */
[----:B---3--:R-:W-:-:S06]  /*00b0*/  IMAD.WIDE R4, R9, 0x4, R4 ;  /* 0x0000000409047825 */ /* 0x008fcc00078e0204 */
[----:B------:R-:W2:Y:S01]  /*00c0*/  LDG.E R5, desc[UR4][R4.64] ;  /* 0x0000000404057981 */ /* 0x000ea2000c1e1900 */
[----:B0-----:R-:W-:Y:S01]  /*00d0*/  IMAD.WIDE R6, R9, 0x4, R6 ;  /* 0x0000000409067825 */ /* 0x001fe200078e0206 */
[----:B--2---:R-:W-:-:S05]  /*00e0*/  IADD3 R9, PT, PT, R2, R5, RZ ;  /* 0x0000000502097210 */ /* 0x004fca0007ffe0ff */
[----:B------:R-:W-:Y:S01]  /*00f0*/  STG.E desc[UR4][R6.64], R9 ;  /* 0x0000000906007986 */ /* 0x000fe2000c101904 */
[----:B------:R-:W-:Y:S05]  /*0100*/  EXIT ;  /* 0x000000000000794d */ /* 0x000fea0003800000 */
.L_x_0:
[----:B------:R-:W-:-:S00]  /*0110*/  BRA `(.L_x_0) ;  /* 0xfffffffc00fc7947 */ /* 0x000fc0000383ffff */
[----:B------:R-:W-:-:S00]  /*0120*/  NOP ;  /* 0x0000000000007918 */ /* 0x000fc00000000000 */
        /* <DEDUP_REMOVED lines=13> */
.L_x_1:


//--------------------- .nv.shared.reserved.0     --------------------------
	.section	.nv.shared.reserved.0,"aw",@nobits
	.weak		__nv_reservedSMEM_offset_0_alias
	.size		__nv_reservedSMEM_offset_0_alias, 0, 64
	.other		__nv_reservedSMEM_offset_0_alias,@"STO_CUDA_RESERVED_SHARED STV_DEFAULT"
__nv_reservedSMEM_offset_0_alias:
	.zero		0
	.zero		64


//--------------------- .nv.constant0._Z14vector_add_gpuPiS_S_ --------------------------
	.section	.nv.constant0._Z14vector_add_gpuPiS_S_,"a",@progbits
	.sectionflags	@""
	.align	4
.nv.constant0._Z14vector_add_gpuPiS_S_:
	.zero		920


//--------------------- SYMBOLS --------------------------

	.type		.nv.reservedSmem.offset0,@object
	.size		.nv.reservedSmem.offset0,0x4
